//
// Generated by NVIDIA NVVM Compiler
//
// Compiler Build ID: CL-36424714
// Cuda compilation tools, release 13.0, V13.0.88
// Based on NVVM 20.0.0
//

.version 9.0
.target sm_100
.address_size 64

	// .globl	_Z12naive_matmulPfS_S_iii
// _ZZ12tiled_matmulPfS_S_iiiE2As has been demoted
// _ZZ12tiled_matmulPfS_S_iiiE2Bs has been demoted

.visible .entry _Z12naive_matmulPfS_S_iii(
	.param .u64 .ptr .align 1 _Z12naive_matmulPfS_S_iii_param_0,
	.param .u64 .ptr .align 1 _Z12naive_matmulPfS_S_iii_param_1,
	.param .u64 .ptr .align 1 _Z12naive_matmulPfS_S_iii_param_2,
	.param .u32 _Z12naive_matmulPfS_S_iii_param_3,
	.param .u32 _Z12naive_matmulPfS_S_iii_param_4,
	.param .u32 _Z12naive_matmulPfS_S_iii_param_5
)
{
	.reg .pred 	%p<13>;
	.reg .b32 	%r<41>;
	.reg .b32 	%f<68>;
	.reg .b64 	%rd<53>;

	ld.param.u64 	%rd7, [_Z12naive_matmulPfS_S_iii_param_0];
	ld.param.u64 	%rd8, [_Z12naive_matmulPfS_S_iii_param_1];
	ld.param.u64 	%rd6, [_Z12naive_matmulPfS_S_iii_param_2];
	ld.param.u32 	%r20, [_Z12naive_matmulPfS_S_iii_param_3];
	ld.param.u32 	%r18, [_Z12naive_matmulPfS_S_iii_param_4];
	ld.param.u32 	%r19, [_Z12naive_matmulPfS_S_iii_param_5];
	cvta.to.global.u64 	%rd1, %rd8;
	cvta.to.global.u64 	%rd2, %rd7;
	mov.u32 	%r21, %ctaid.y;
	mov.u32 	%r22, %ntid.y;
	mov.u32 	%r23, %tid.y;
	mad.lo.s32 	%r1, %r21, %r22, %r23;
	mov.u32 	%r24, %ctaid.x;
	mov.u32 	%r25, %ntid.x;
	mov.u32 	%r26, %tid.x;
	mad.lo.s32 	%r2, %r24, %r25, %r26;
	setp.ge.s32 	%p1, %r1, %r20;
	setp.ge.s32 	%p2, %r2, %r18;
	or.pred  	%p3, %p1, %p2;
	@%p3 bra 	$L__BB0_14;
	setp.lt.s32 	%p4, %r19, 1;
	mov.f32 	%f67, 0f00000000;
	@%p4 bra 	$L__BB0_13;
	mul.lo.s32 	%r3, %r19, %r1;
	and.b32  	%r4, %r19, 7;
	setp.lt.u32 	%p5, %r19, 8;
	mov.f32 	%f67, 0f00000000;
	mov.b32 	%r39, 0;
	@%p5 bra 	$L__BB0_5;
	and.b32  	%r39, %r19, 2147483640;
	neg.s32 	%r37, %r39;
	shl.b32 	%r7, %r18, 3;
	mul.wide.u32 	%rd9, %r3, 4;
	add.s64 	%rd10, %rd9, %rd2;
	add.s64 	%rd52, %rd10, 16;
	mov.f32 	%f67, 0f00000000;
	mul.wide.s32 	%rd13, %r18, 4;
	mov.u32 	%r36, %r2;
$L__BB0_4:
	.pragma "nounroll";
	ld.global.f32 	%f17, [%rd52+-16];
	mul.wide.s32 	%rd11, %r36, 4;
	add.s64 	%rd12, %rd1, %rd11;
	ld.global.f32 	%f18, [%rd12];
	fma.rn.f32 	%f19, %f17, %f18, %f67;
	ld.global.f32 	%f20, [%rd52+-12];
	add.s64 	%rd14, %rd12, %rd13;
	ld.global.f32 	%f21, [%rd14];
	fma.rn.f32 	%f22, %f20, %f21, %f19;
	ld.global.f32 	%f23, [%rd52+-8];
	add.s64 	%rd15, %rd14, %rd13;
	ld.global.f32 	%f24, [%rd15];
	fma.rn.f32 	%f25, %f23, %f24, %f22;
	ld.global.f32 	%f26, [%rd52+-4];
	add.s64 	%rd16, %rd15, %rd13;
	ld.global.f32 	%f27, [%rd16];
	fma.rn.f32 	%f28, %f26, %f27, %f25;
	ld.global.f32 	%f29, [%rd52];
	add.s64 	%rd17, %rd16, %rd13;
	ld.global.f32 	%f30, [%rd17];
	fma.rn.f32 	%f31, %f29, %f30, %f28;
	ld.global.f32 	%f32, [%rd52+4];
	add.s64 	%rd18, %rd17, %rd13;
	ld.global.f32 	%f33, [%rd18];
	fma.rn.f32 	%f34, %f32, %f33, %f31;
	ld.global.f32 	%f35, [%rd52+8];
	add.s64 	%rd19, %rd18, %rd13;
	ld.global.f32 	%f36, [%rd19];
	fma.rn.f32 	%f37, %f35, %f36, %f34;
	ld.global.f32 	%f38, [%rd52+12];
	add.s64 	%rd20, %rd19, %rd13;
	ld.global.f32 	%f39, [%rd20];
	fma.rn.f32 	%f67, %f38, %f39, %f37;
	add.s32 	%r37, %r37, 8;
	add.s32 	%r36, %r36, %r7;
	add.s64 	%rd52, %rd52, 32;
	setp.ne.s32 	%p6, %r37, 0;
	@%p6 bra 	$L__BB0_4;
$L__BB0_5:
	setp.eq.s32 	%p7, %r4, 0;
	@%p7 bra 	$L__BB0_13;
	and.b32  	%r13, %r19, 3;
	setp.lt.u32 	%p8, %r4, 4;
	@%p8 bra 	$L__BB0_8;
	add.s32 	%r28, %r39, %r3;
	mul.wide.u32 	%rd21, %r28, 4;
	add.s64 	%rd22, %rd2, %rd21;
	ld.global.f32 	%f41, [%rd22];
	mad.lo.s32 	%r29, %r39, %r18, %r2;
	mul.wide.s32 	%rd23, %r29, 4;
	add.s64 	%rd24, %rd1, %rd23;
	ld.global.f32 	%f42, [%rd24];
	fma.rn.f32 	%f43, %f41, %f42, %f67;
	cvt.u64.u32 	%rd25, %r3;
	cvt.u64.u32 	%rd26, %r39;
	add.s64 	%rd27, %rd26, %rd25;
	shl.b64 	%rd28, %rd27, 2;
	add.s64 	%rd29, %rd2, %rd28;
	ld.global.f32 	%f44, [%rd29+4];
	mul.wide.s32 	%rd30, %r18, 4;
	add.s64 	%rd31, %rd24, %rd30;
	ld.global.f32 	%f45, [%rd31];
	fma.rn.f32 	%f46, %f44, %f45, %f43;
	ld.global.f32 	%f47, [%rd29+8];
	add.s64 	%rd32, %rd31, %rd30;
	ld.global.f32 	%f48, [%rd32];
	fma.rn.f32 	%f49, %f47, %f48, %f46;
	ld.global.f32 	%f50, [%rd29+12];
	add.s64 	%rd33, %rd32, %rd30;
	ld.global.f32 	%f51, [%rd33];
	fma.rn.f32 	%f67, %f50, %f51, %f49;
	add.s32 	%r39, %r39, 4;
$L__BB0_8:
	setp.eq.s32 	%p9, %r13, 0;
	@%p9 bra 	$L__BB0_13;
	setp.eq.s32 	%p10, %r13, 1;
	@%p10 bra 	$L__BB0_11;
	add.s32 	%r30, %r39, %r3;
	mul.wide.u32 	%rd34, %r30, 4;
	add.s64 	%rd35, %rd2, %rd34;
	ld.global.f32 	%f53, [%rd35];
	mad.lo.s32 	%r31, %r39, %r18, %r2;
	mul.wide.s32 	%rd36, %r31, 4;
	add.s64 	%rd37, %rd1, %rd36;
	ld.global.f32 	%f54, [%rd37];
	fma.rn.f32 	%f55, %f53, %f54, %f67;
	cvt.u64.u32 	%rd38, %r3;
	cvt.u64.u32 	%rd39, %r39;
	add.s64 	%rd40, %rd39, %rd38;
	shl.b64 	%rd41, %rd40, 2;
	add.s64 	%rd42, %rd2, %rd41;
	ld.global.f32 	%f56, [%rd42+4];
	mul.wide.s32 	%rd43, %r18, 4;
	add.s64 	%rd44, %rd37, %rd43;
	ld.global.f32 	%f57, [%rd44];
	fma.rn.f32 	%f67, %f56, %f57, %f55;
	add.s32 	%r39, %r39, 2;
$L__BB0_11:
	and.b32  	%r32, %r19, 1;
	setp.eq.b32 	%p11, %r32, 1;
	not.pred 	%p12, %p11;
	@%p12 bra 	$L__BB0_13;
	add.s32 	%r33, %r39, %r3;
	mul.wide.u32 	%rd45, %r33, 4;
	add.s64 	%rd46, %rd2, %rd45;
	ld.global.f32 	%f58, [%rd46];
	mad.lo.s32 	%r34, %r39, %r18, %r2;
	mul.wide.s32 	%rd47, %r34, 4;
	add.s64 	%rd48, %rd1, %rd47;
	ld.global.f32 	%f59, [%rd48];
	fma.rn.f32 	%f67, %f58, %f59, %f67;
$L__BB0_13:
	mad.lo.s32 	%r35, %r18, %r1, %r2;
	cvta.to.global.u64 	%rd49, %rd6;
	mul.wide.s32 	%rd50, %r35, 4;
	add.s64 	%rd51, %rd49, %rd50;
	st.global.f32 	[%rd51], %f67;
$L__BB0_14:
	ret;

}
	// .globl	_Z12tiled_matmulPfS_S_iii
.visible .entry _Z12tiled_matmulPfS_S_iii(
	.param .u64 .ptr .align 1 _Z12tiled_matmulPfS_S_iii_param_0,
	.param .u64 .ptr .align 1 _Z12tiled_matmulPfS_S_iii_param_1,
	.param .u64 .ptr .align 1 _Z12tiled_matmulPfS_S_iii_param_2,
	.param .u32 _Z12tiled_matmulPfS_S_iii_param_3,
	.param .u32 _Z12tiled_matmulPfS_S_iii_param_4,
	.param .u32 _Z12tiled_matmulPfS_S_iii_param_5
)
{
	.reg .pred 	%p<12>;
	.reg .b32 	%r<43>;
	.reg .b32 	%f<63>;
	.reg .b64 	%rd<13>;
	// demoted variable
	.shared .align 4 .b8 _ZZ12tiled_matmulPfS_S_iiiE2As[1024];
	// demoted variable
	.shared .align 4 .b8 _ZZ12tiled_matmulPfS_S_iiiE2Bs[1024];
	ld.param.u64 	%rd4, [_Z12tiled_matmulPfS_S_iii_param_0];
	ld.param.u64 	%rd5, [_Z12tiled_matmulPfS_S_iii_param_1];
	ld.param.u64 	%rd6, [_Z12tiled_matmulPfS_S_iii_param_2];
	ld.param.u32 	%r24, [_Z12tiled_matmulPfS_S_iii_param_3];
	ld.param.u32 	%r25, [_Z12tiled_matmulPfS_S_iii_param_4];
	ld.param.u32 	%r26, [_Z12tiled_matmulPfS_S_iii_param_5];
	mov.u32 	%r27, %ctaid.x;
	mov.u32 	%r28, %ctaid.y;
	mov.u32 	%r38, %tid.x;
	mov.u32 	%r40, %tid.y;
	shl.b32 	%r29, %r28, 4;
	add.s32 	%r3, %r29, %r40;
	shl.b32 	%r4, %r27, 4;
	add.s32 	%r5, %r4, %r38;
	setp.lt.s32 	%p1, %r26, 1;
	mov.f32 	%f62, 0f00000000;
	@%p1 bra 	$L__BB1_7;
	add.s32 	%r30, %r26, 15;
	shr.u32 	%r31, %r30, 4;
	shl.b32 	%r32, %r40, 6;
	mov.u32 	%r33, _ZZ12tiled_matmulPfS_S_iiiE2As;
	add.s32 	%r6, %r33, %r32;
	shl.b32 	%r34, %r38, 2;
	add.s32 	%r7, %r6, %r34;
	mov.u32 	%r35, _ZZ12tiled_matmulPfS_S_iiiE2Bs;
	add.s32 	%r9, %r35, %r34;
	add.s32 	%r8, %r9, %r32;
	neg.s32 	%r42, %r31;
	mad.lo.s32 	%r36, %r40, %r25, %r38;
	add.s32 	%r41, %r36, %r4;
	shl.b32 	%r12, %r25, 4;
	mad.lo.s32 	%r39, %r26, %r3, %r38;
	cvta.to.global.u64 	%rd1, %rd4;
	cvta.to.global.u64 	%rd2, %rd5;
	mov.f32 	%f62, 0f00000000;
$L__BB1_2:
	setp.ge.s32 	%p2, %r3, %r24;
	mul.wide.s32 	%rd7, %r39, 4;
	add.s64 	%rd3, %rd1, %rd7;
	setp.ge.s32 	%p3, %r38, %r26;
	mov.f32 	%f60, 0f00000000;
	or.pred  	%p4, %p2, %p3;
	@%p4 bra 	$L__BB1_4;
	ld.global.f32 	%f60, [%rd3];
$L__BB1_4:
	setp.ge.s32 	%p5, %r5, %r25;
	st.shared.f32 	[%r7], %f60;
	setp.ge.s32 	%p6, %r40, %r26;
	mov.f32 	%f61, 0f00000000;
	or.pred  	%p7, %p6, %p5;
	@%p7 bra 	$L__BB1_6;
	mul.wide.s32 	%rd8, %r41, 4;
	add.s64 	%rd9, %rd2, %rd8;
	ld.global.f32 	%f61, [%rd9];
$L__BB1_6:
	st.shared.f32 	[%r8], %f61;
	bar.sync 	0;
	ld.shared.f32 	%f12, [%r6];
	ld.shared.f32 	%f13, [%r9];
	fma.rn.f32 	%f14, %f12, %f13, %f62;
	ld.shared.f32 	%f15, [%r6+4];
	ld.shared.f32 	%f16, [%r9+64];
	fma.rn.f32 	%f17, %f15, %f16, %f14;
	ld.shared.f32 	%f18, [%r6+8];
	ld.shared.f32 	%f19, [%r9+128];
	fma.rn.f32 	%f20, %f18, %f19, %f17;
	ld.shared.f32 	%f21, [%r6+12];
	ld.shared.f32 	%f22, [%r9+192];
	fma.rn.f32 	%f23, %f21, %f22, %f20;
	ld.shared.f32 	%f24, [%r6+16];
	ld.shared.f32 	%f25, [%r9+256];
	fma.rn.f32 	%f26, %f24, %f25, %f23;
	ld.shared.f32 	%f27, [%r6+20];
	ld.shared.f32 	%f28, [%r9+320];
	fma.rn.f32 	%f29, %f27, %f28, %f26;
	ld.shared.f32 	%f30, [%r6+24];
	ld.shared.f32 	%f31, [%r9+384];
	fma.rn.f32 	%f32, %f30, %f31, %f29;
	ld.shared.f32 	%f33, [%r6+28];
	ld.shared.f32 	%f34, [%r9+448];
	fma.rn.f32 	%f35, %f33, %f34, %f32;
	ld.shared.f32 	%f36, [%r6+32];
	ld.shared.f32 	%f37, [%r9+512];
	fma.rn.f32 	%f38, %f36, %f37, %f35;
	ld.shared.f32 	%f39, [%r6+36];
	ld.shared.f32 	%f40, [%r9+576];
	fma.rn.f32 	%f41, %f39, %f40, %f38;
	ld.shared.f32 	%f42, [%r6+40];
	ld.shared.f32 	%f43, [%r9+640];
	fma.rn.f32 	%f44, %f42, %f43, %f41;
	ld.shared.f32 	%f45, [%r6+44];
	ld.shared.f32 	%f46, [%r9+704];
	fma.rn.f32 	%f47, %f45, %f46, %f44;
	ld.shared.f32 	%f48, [%r6+48];
	ld.shared.f32 	%f49, [%r9+768];
	fma.rn.f32 	%f50, %f48, %f49, %f47;
	ld.shared.f32 	%f51, [%r6+52];
	ld.shared.f32 	%f52, [%r9+832];
	fma.rn.f32 	%f53, %f51, %f52, %f50;
	ld.shared.f32 	%f54, [%r6+56];
	ld.shared.f32 	%f55, [%r9+896];
	fma.rn.f32 	%f56, %f54, %f55, %f53;
	ld.shared.f32 	%f57, [%r6+60];
	ld.shared.f32 	%f58, [%r9+960];
	fma.rn.f32 	%f62, %f57, %f58, %f56;
	bar.sync 	0;
	add.s32 	%r42, %r42, 1;
	setp.ne.s32 	%p8, %r42, 0;
	add.s32 	%r41, %r41, %r12;
	add.s32 	%r40, %r40, 16;
	add.s32 	%r39, %r39, 16;
	add.s32 	%r38, %r38, 16;
	@%p8 bra 	$L__BB1_2;
$L__BB1_7:
	setp.ge.s32 	%p9, %r3, %r24;
	setp.ge.s32 	%p10, %r5, %r25;
	or.pred  	%p11, %p9, %p10;
	@%p11 bra 	$L__BB1_9;
	mad.lo.s32 	%r37, %r25, %r3, %r5;
	cvta.to.global.u64 	%rd10, %rd6;
	mul.wide.u32 	%rd11, %r37, 4;
	add.s64 	%rd12, %rd10, %rd11;
	st.global.f32 	[%rd12], %f62;
$L__BB1_9:
	ret;

}


// ===== COMPILED SASS (sm_100) =====

	.target	sm_100

	.elftype	@"ET_EXEC"


//--------------------- .note.nv.tkinfo           --------------------------
	.section	.note.nv.tkinfo,"",@"SHT_NOTE"
	.sectionflags	@"SHF_NOTE_NV_TKINFO"
	.tkinfo
        /*0018*/ 	.word	0x00000002
        /*0030*/ 	.string	""
        /*0030*/ 	.string	"ptxas"
        /*0030*/ 	.string	"Cuda compilation tools, release 13.0, V13.0.88"
        /*0030*/ 	.string	"Build cuda_13.0.r13.0/compiler.36424714_0"
        /*0030*/ 	.string	"-arch sm_100 -m 64 "



//--------------------- .note.nv.cuinfo           --------------------------
	.section	.note.nv.cuinfo,"",@"SHT_NOTE"
	.sectionflags	@"SHF_NOTE_NV_CUINFO"
        /*0018*/ 	.short	0x0002
        /*001a*/ 	.short	0x0064
        /*001c*/ 	.short	0x0082
	.zero		2


//--------------------- .nv.info                  --------------------------
	.section	.nv.info,"",@"SHT_CUDA_INFO"
	.align	4


	//----- nvinfo : EIATTR_REGCOUNT
	.align		4
        /*0000*/ 	.byte	0x04, 0x2f
        /*0002*/ 	.short	(.L_1 - .L_0)
	.align		4
.L_0:
        /*0004*/ 	.word	index@(_Z12naive_matmulPfS_S_iii)
        /*0008*/ 	.word	0x00000020


	//----- nvinfo : EIATTR_FRAME_SIZE
	.align		4
.L_1:
        /*000c*/ 	.byte	0x04, 0x11
        /*000e*/ 	.short	(.L_3 - .L_2)
	.align		4
.L_2:
        /*0010*/ 	.word	index@(_Z12naive_matmulPfS_S_iii)
        /*0014*/ 	.word	0x00000000


	//----- nvinfo : EIATTR_REGCOUNT
	.align		4
.L_3:
        /*0018*/ 	.byte	0x04, 0x2f
        /*001a*/ 	.short	(.L_5 - .L_4)
	.align		4
.L_4:
        /*001c*/ 	.word	index@(_Z12tiled_matmulPfS_S_iii)
        /*0020*/ 	.word	0x00000020


	//----- nvinfo : EIATTR_FRAME_SIZE
	.align		4
.L_5:
        /*0024*/ 	.byte	0x04, 0x11
        /*0026*/ 	.short	(.L_7 - .L_6)
	.align		4
.L_6:
        /*0028*/ 	.word	index@(_Z12tiled_matmulPfS_S_iii)
        /*002c*/ 	.word	0x00000000


	//----- nvinfo : EIATTR_MIN_STACK_SIZE
	.align		4
.L_7:
        /*0030*/ 	.byte	0x04, 0x12
        /*0032*/ 	.short	(.L_9 - .L_8)
	.align		4
.L_8:
        /*0034*/ 	.word	index@(_Z12tiled_matmulPfS_S_iii)
        /*0038*/ 	.word	0x00000000


	//----- nvinfo : EIATTR_MIN_STACK_SIZE
	.align		4
.L_9:
        /*003c*/ 	.byte	0x04, 0x12
        /*003e*/ 	.short	(.L_11 - .L_10)
	.align		4
.L_10:
        /*0040*/ 	.word	index@(_Z12naive_matmulPfS_S_iii)
        /*0044*/ 	.word	0x00000000
.L_11:


//--------------------- .nv.compat                --------------------------
	.section	.nv.compat,"",@"SHT_CUDA_COMPAT_INFO"
	.align	4
        /*0000*/ 	.byte	0x02, 0x09, 0x00, 0x00, 0x02, 0x02, 0x01, 0x00, 0x02, 0x05, 0x05, 0x00, 0x03, 0x07, 0x01, 0x01
        /*0010*/ 	.byte	0x02, 0x03, 0x00, 0x00, 0x02, 0x06, 0x01, 0x00, 0x04, 0x0b, 0x08, 0x00, 0x09, 0x00, 0x00, 0x00
        /*0020*/ 	.byte	0x00, 0x00, 0x00, 0x00


//--------------------- .nv.info._Z12tiled_matmulPfS_S_iii --------------------------
	.section	.nv.info._Z12tiled_matmulPfS_S_iii,"",@"SHT_CUDA_INFO"
	.sectionflags	@""
	.align	4


	//----- nvinfo : EIATTR_CUDA_API_VERSION
	.align		4
        /*0000*/ 	.byte	0x04, 0x37
        /*0002*/ 	.short	(.L_13 - .L_12)
.L_12:
        /*0004*/ 	.word	0x00000082


	//----- nvinfo : EIATTR_KPARAM_INFO
	.align		4
.L_13:
        /*0008*/ 	.byte	0x04, 0x17
        /*000a*/ 	.short	(.L_15 - .L_14)
.L_14:
        /*000c*/ 	.word	0x00000000
        /*0010*/ 	.short	0x0005
        /*0012*/ 	.short	0x0020
        /*0014*/ 	.byte	0x00, 0xf0, 0x11, 0x00


	//----- nvinfo : EIATTR_KPARAM_INFO
	.align		4
.L_15:
        /*0018*/ 	.byte	0x04, 0x17
        /*001a*/ 	.short	(.L_17 - .L_16)
.L_16:
        /*001c*/ 	.word	0x00000000
        /*0020*/ 	.short	0x0004
        /*0022*/ 	.short	0x001c
        /*0024*/ 	.byte	0x00, 0xf0, 0x11, 0x00


	//----- nvinfo : EIATTR_KPARAM_INFO
	.align		4
.L_17:
        /*0028*/ 	.byte	0x04, 0x17
        /*002a*/ 	.short	(.L_19 - .L_18)
.L_18:
        /*002c*/ 	.word	0x00000000
        /*0030*/ 	.short	0x0003
        /*0032*/ 	.short	0x0018
        /*0034*/ 	.byte	0x00, 0xf0, 0x11, 0x00


	//----- nvinfo : EIATTR_KPARAM_INFO
	.align		4
.L_19:
        /*0038*/ 	.byte	0x04, 0x17
        /*003a*/ 	.short	(.L_21 - .L_20)
.L_20:
        /*003c*/ 	.word	0x00000000
        /*0040*/ 	.short	0x0002
        /*0042*/ 	.short	0x0010
        /*0044*/ 	.byte	0x00, 0xf5, 0x21, 0x00


	//----- nvinfo : EIATTR_KPARAM_INFO
	.align		4
.L_21:
        /*0048*/ 	.byte	0x04, 0x17
        /*004a*/ 	.short	(.L_23 - .L_22)
.L_22:
        /*004c*/ 	.word	0x00000000
        /*0050*/ 	.short	0x0001
        /*0052*/ 	.short	0x0008
        /*0054*/ 	.byte	0x00, 0xf5, 0x21, 0x00


	//----- nvinfo : EIATTR_KPARAM_INFO
	.align		4
.L_23:
        /*0058*/ 	.byte	0x04, 0x17
        /*005a*/ 	.short	(.L_25 - .L_24)
.L_24:
        /*005c*/ 	.word	0x00000000
        /*0060*/ 	.short	0x0000
        /*0062*/ 	.short	0x0000
        /*0064*/ 	.byte	0x00, 0xf5, 0x21, 0x00


	//----- nvinfo : EIATTR_SPARSE_MMA_MASK
	.align		4
.L_25:
        /*0068*/ 	.byte	0x03, 0x50
        /*006a*/ 	.short	0x0000


	//----- nvinfo : EIATTR_MAXREG_COUNT
	.align		4
        /*006c*/ 	.byte	0x03, 0x1b
        /*006e*/ 	.short	0x00ff


	//----- nvinfo : EIATTR_NUM_BARRIERS
	.align		4
        /*0070*/ 	.byte	0x02, 0x4c
        /*0072*/ 	.byte	0x01
	.zero		1


	//----- nvinfo : EIATTR_MERCURY_ISA_VERSION
	.align		4
        /*0074*/ 	.byte	0x03, 0x5f
        /*0076*/ 	.short	0x0101


	//----- nvinfo : EIATTR_VRC_CTA_INIT_COUNT
	.align		4
        /*0078*/ 	.byte	0x02, 0x4a
	.zero		1
	.zero		1


	//----- nvinfo : EIATTR_EXIT_INSTR_OFFSETS
	.align		4
        /*007c*/ 	.byte	0x04, 0x1c
        /*007e*/ 	.short	(.L_27 - .L_26)


	//   ....[0]....
.L_26:
        /*0080*/ 	.word	0x000005e0


	//   ....[1]....
        /*0084*/ 	.word	0x00000630


	//----- nvinfo : EIATTR_CBANK_PARAM_SIZE
	.align		4
.L_27:
        /*0088*/ 	.byte	0x03, 0x19
        /*008a*/ 	.short	0x0024


	//----- nvinfo : EIATTR_PARAM_CBANK
	.align		4
        /*008c*/ 	.byte	0x04, 0x0a
        /*008e*/ 	.short	(.L_29 - .L_28)
	.align		4
.L_28:
        /*0090*/ 	.word	index@(.nv.constant0._Z12tiled_matmulPfS_S_iii)
        /*0094*/ 	.short	0x0380
        /*0096*/ 	.short	0x0024


	//----- nvinfo : EIATTR_SW_WAR
	.align		4
.L_29:
        /*0098*/ 	.byte	0x04, 0x36
        /*009a*/ 	.short	(.L_31 - .L_30)
.L_30:
        /*009c*/ 	.word	0x00000008
.L_31:


//--------------------- .nv.info._Z12naive_matmulPfS_S_iii --------------------------
	.section	.nv.info._Z12naive_matmulPfS_S_iii,"",@"SHT_CUDA_INFO"
	.sectionflags	@""
	.align	4


	//----- nvinfo : EIATTR_CUDA_API_VERSION
	.align		4
        /*0000*/ 	.byte	0x04, 0x37
        /*0002*/ 	.short	(.L_33 - .L_32)
.L_32:
        /*0004*/ 	.word	0x00000082


	//----- nvinfo : EIATTR_KPARAM_INFO
	.align		4
.L_33:
        /*0008*/ 	.byte	0x04, 0x17
        /*000a*/ 	.short	(.L_35 - .L_34)
.L_34:
        /*000c*/ 	.word	0x00000000
        /*0010*/ 	.short	0x0005
        /*0012*/ 	.short	0x0020
        /*0014*/ 	.byte	0x00, 0xf0, 0x11, 0x00


	//----- nvinfo : EIATTR_KPARAM_INFO
	.align		4
.L_35:
        /*0018*/ 	.byte	0x04, 0x17
        /*001a*/ 	.short	(.L_37 - .L_36)
.L_36:
        /*001c*/ 	.word	0x00000000
        /*0020*/ 	.short	0x0004
        /*0022*/ 	.short	0x001c
        /*0024*/ 	.byte	0x00, 0xf0, 0x11, 0x00


	//----- nvinfo : EIATTR_KPARAM_INFO
	.align		4
.L_37:
        /*0028*/ 	.byte	0x04, 0x17
        /*002a*/ 	.short	(.L_39 - .L_38)
.L_38:
        /*002c*/ 	.word	0x00000000
        /*0030*/ 	.short	0x0003
        /*0032*/ 	.short	0x0018
        /*0034*/ 	.byte	0x00, 0xf0, 0x11, 0x00


	//----- nvinfo : EIATTR_KPARAM_INFO
	.align		4
.L_39:
        /*0038*/ 	.byte	0x04, 0x17
        /*003a*/ 	.short	(.L_41 - .L_40)
.L_40:
        /*003c*/ 	.word	0x00000000
        /*0040*/ 	.short	0x0002
        /*0042*/ 	.short	0x0010
        /*0044*/ 	.byte	0x00, 0xf5, 0x21, 0x00


	//----- nvinfo : EIATTR_KPARAM_INFO
	.align		4
.L_41:
        /*0048*/ 	.byte	0x04, 0x17
        /*004a*/ 	.short	(.L_43 - .L_42)
.L_42:
        /*004c*/ 	.word	0x00000000
        /*0050*/ 	.short	0x0001
        /*0052*/ 	.short	0x0008
        /*0054*/ 	.byte	0x00, 0xf5, 0x21, 0x00


	//----- nvinfo : EIATTR_KPARAM_INFO
	.align		4
.L_43:
        /*0058*/ 	.byte	0x04, 0x17
        /*005a*/ 	.short	(.L_45 - .L_44)
.L_44:
        /*005c*/ 	.word	0x00000000
        /*0060*/ 	.short	0x0000
        /*0062*/ 	.short	0x0000
        /*0064*/ 	.byte	0x00, 0xf5, 0x21, 0x00


	//----- nvinfo : EIATTR_SPARSE_MMA_MASK
	.align		4
.L_45:
        /*0068*/ 	.byte	0x03, 0x50
        /*006a*/ 	.short	0x0000


	//----- nvinfo : EIATTR_MAXREG_COUNT
	.align		4
        /*006c*/ 	.byte	0x03, 0x1b
        /*006e*/ 	.short	0x00ff


	//----- nvinfo : EIATTR_MERCURY_ISA_VERSION
	.align		4
        /*0070*/ 	.byte	0x03, 0x5f
        /*0072*/ 	.short	0x0101


	//----- nvinfo : EIATTR_VRC_CTA_INIT_COUNT
	.align		4
        /*0074*/ 	.byte	0x02, 0x4a
	.zero		1
	.zero		1


	//----- nvinfo : EIATTR_EXIT_INSTR_OFFSETS
	.align		4
        /*0078*/ 	.byte	0x04, 0x1c
        /*007a*/ 	.short	(.L_47 - .L_46)


	//   ....[0]....
.L_46:
        /*007c*/ 	.word	0x000000c0


	//   ....[1]....
        /*0080*/ 	.word	0x000008e0


	//----- nvinfo : EIATTR_CBANK_PARAM_SIZE
	.align		4
.L_47:
        /*0084*/ 	.byte	0x03, 0x19
        /*0086*/ 	.short	0x0024


	//----- nvinfo : EIATTR_PARAM_CBANK
	.align		4
        /*0088*/ 	.byte	0x04, 0x0a
        /*008a*/ 	.short	(.L_49 - .L_48)
	.align		4
.L_48:
        /*008c*/ 	.word	index@(.nv.constant0._Z12naive_matmulPfS_S_iii)
        /*0090*/ 	.short	0x0380
        /*0092*/ 	.short	0x0024


	//----- nvinfo : EIATTR_SW_WAR
	.align		4
.L_49:
        /*0094*/ 	.byte	0x04, 0x36
        /*0096*/ 	.short	(.L_51 - .L_50)
.L_50:
        /*0098*/ 	.word	0x00000008
.L_51:


//--------------------- .nv.callgraph             --------------------------
	.section	.nv.callgraph,"",@"SHT_CUDA_CALLGRAPH"
	.align	4
	.sectionentsize	8
	.align		4
        /*0000*/ 	.word	0x00000000
	.align		4
        /*0004*/ 	.word	0xffffffff
	.align		4
        /*0008*/ 	.word	0x00000000
	.align		4
        /*000c*/ 	.word	0xfffffffe
	.align		4
        /*0010*/ 	.word	0x00000000
	.align		4
        /*0014*/ 	.word	0xfffffffd
	.align		4
        /*0018*/ 	.word	0x00000000
	.align		4
        /*001c*/ 	.word	0xfffffffc


//--------------------- .text._Z12tiled_matmulPfS_S_iii --------------------------
	.section	.text._Z12tiled_matmulPfS_S_iii,"ax",@progbits
	.align	128
        .global         _Z12tiled_matmulPfS_S_iii
        .type           _Z12tiled_matmulPfS_S_iii,@function
        .size           _Z12tiled_matmulPfS_S_iii,(.L_x_8 - _Z12tiled_matmulPfS_S_iii)
        .other          _Z12tiled_matmulPfS_S_iii,@"STO_CUDA_ENTRY STV_DEFAULT"
_Z12tiled_matmulPfS_S_iii:
.text._Z12tiled_matmulPfS_S_iii:
[----:B------:R-:W-:Y:S01]  /*0000*/  LDC R1, c[0x0][0x37c] ;  /* 0x0000df00ff017b82 */ /* 0x000fe20000000800 */
[----:B------:R-:W0:Y:S01]  /*0010*/  S2R R0, SR_CTAID.Y ;  /* 0x0000000000007919 */ /* 0x000e220000002600 */
[----:B------:R-:W1:Y:S01]  /*0020*/  LDCU UR10, c[0x0][0x3a0] ;  /* 0x00007400ff0a77ac */ /* 0x000e620008000800 */
[----:B------:R-:W-:Y:S01]  /*0030*/  HFMA2 R23, -RZ, RZ, 0, 0 ;  /* 0x00000000ff177431 */ /* 0x000fe200000001ff */
[----:B------:R-:W0:Y:S01]  /*0040*/  S2R R12, SR_TID.Y ;  /* 0x00000000000c7919 */ /* 0x000e220000002200 */
[----:B------:R-:W2:Y:S01]  /*0050*/  LDCU.64 UR8, c[0x0][0x358] ;  /* 0x00006b00ff0877ac */ /* 0x000ea20008000a00 */
[----:B------:R-:W3:Y:S01]  /*0060*/  S2R R5, SR_CTAID.X ;  /* 0x0000000000057919 */ /* 0x000ee20000002500 */
[----:B------:R-:W3:Y:S01]  /*0070*/  S2R R21, SR_TID.X ;  /* 0x0000000000157919 */ /* 0x000ee20000002100 */
[----:B-1----:R-:W-:Y:S01]  /*0080*/  UISETP.GE.AND UP0, UPT, UR10, 0x1, UPT ;  /* 0x000000010a00788c */ /* 0x002fe2000bf06270 */
[----:B0-----:R-:W-:Y:S02]  /*0090*/  LEA R0, R0, R12, 0x4 ;  /* 0x0000000c00007211 */ /* 0x001fe400078e20ff */
[----:B---3--:R-:W-:-:S06]  /*00a0*/  LEA R15, R5, R21, 0x4 ;  /* 0x00000015050f7211 */ /* 0x008fcc00078e20ff */
[----:B--2---:R-:W-:Y:S05]  /*00b0*/  BRA.U !UP0, `(.L_x_0) ;  /* 0x00000005083c7547 */ /* 0x004fea000b800000 */
[----:B------:R-:W0:Y:S01]  /*00c0*/  S2UR UR7, SR_CgaCtaId ;  /* 0x00000000000779c3 */ /* 0x000e220000008800 */
[----:B------:R-:W1:Y:S01]  /*00d0*/  LDCU UR11, c[0x0][0x39c] ;  /* 0x00007380ff0b77ac */ /* 0x000e620008000800 */
[----:B------:R-:W-:Y:S01]  /*00e0*/  MOV R23, RZ ;  /* 0x000000ff00177202 */ /* 0x000fe20000000f00 */
[----:B------:R-:W-:Y:S01]  /*00f0*/  IMAD R13, R0, UR10, R21 ;  /* 0x0000000a000d7c24 */ /* 0x000fe2000f8e0215 */
[----:B------:R-:W-:Y:S01]  /*0100*/  UMOV UR5, 0x400 ;  /* 0x0000040000057882 */ /* 0x000fe20000000000 */
[----:B------:R-:W-:-:S03]  /*0110*/  UIADD3 UR4, UPT, UPT, UR10, 0xf, URZ ;  /* 0x0000000f0a047890 */ /* 0x000fc6000fffe0ff */
[----:B------:R-:W2:Y:S01]  /*0120*/  LDC R16, c[0x0][0x39c] ;  /* 0x0000e700ff107b82 */ /* 0x000ea20000000800 */
[----:B------:R-:W-:Y:S02]  /*0130*/  UIADD3 UR6, UPT, UPT, UR5, 0x400, URZ ;  /* 0x0000040005067890 */ /* 0x000fe4000fffe0ff */
[----:B------:R-:W-:Y:S01]  /*0140*/  USHF.R.U32.HI UR4, URZ, 0x4, UR4 ;  /* 0x00000004ff047899 */ /* 0x000fe20008011604 */
[----:B------:R-:W3:Y:S04]  /*0150*/  LDCU UR13, c[0x0][0x3a0] ;  /* 0x00007400ff0d77ac */ /* 0x000ee80008000800 */
[----:B------:R-:W4:Y:S01]  /*0160*/  LDC.64 R2, c[0x0][0x380] ;  /* 0x0000e000ff027b82 */ /* 0x000f220000000a00 */
[----:B------:R-:W2:Y:S01]  /*0170*/  LDCU UR12, c[0x0][0x398] ;  /* 0x00007300ff0c77ac */ /* 0x000ea20008000800 */
[----:B-1----:R-:W-:Y:S01]  /*0180*/  IMAD R14, R12, UR11, R21 ;  /* 0x0000000b0c0e7c24 */ /* 0x002fe2000f8e0215 */
[----:B------:R-:W-:-:S02]  /*0190*/  UIADD3 UR4, UPT, UPT, -UR4, URZ, URZ ;  /* 0x000000ff04047290 */ /* 0x000fc4000fffe1ff */
[----:B0-----:R-:W-:Y:S02]  /*01a0*/  ULEA UR5, UR7, UR5, 0x18 ;  /* 0x0000000507057291 */ /* 0x001fe4000f8ec0ff */
[----:B------:R-:W-:Y:S01]  /*01b0*/  LEA R14, R5, R14, 0x4 ;  /* 0x0000000e050e7211 */ /* 0x000fe200078e20ff */
[----:B------:R-:W-:-:S03]  /*01c0*/  ULEA UR6, UR7, UR6, 0x18 ;  /* 0x0000000607067291 */ /* 0x000fc6000f8ec0ff */
[----:B------:R-:W-:-:S03]  /*01d0*/  LEA R18, R12, UR5, 0x6 ;  /* 0x000000050c127c11 */ /* 0x000fc6000f8e30ff */
[C---:B------:R-:W-:Y:S02]  /*01e0*/  LEA R19, R21.reuse, UR6, 0x2 ;  /* 0x0000000615137c11 */ /* 0x040fe4000f8e10ff */
[----:B------:R-:W-:Y:S02]  /*01f0*/  LEA R20, R21, R18, 0x2 ;  /* 0x0000001215147211 */ /* 0x000fe400078e10ff */
[----:B---3--:R-:W-:-:S07]  /*0200*/  LEA R17, R12, R19, 0x6 ;  /* 0x000000130c117211 */ /* 0x008fce00078e30ff */
.L_x_1:
[----:B--2---:R-:W-:Y:S01]  /*0210*/  ISETP.GE.AND P0, PT, R15, R16, PT ;  /* 0x000000100f00720c */ /* 0x004fe20003f06270 */
[----:B------:R-:W-:Y:S01]  /*0220*/  HFMA2 R22, -RZ, RZ, 0, 0 ;  /* 0x00000000ff167431 */ /* 0x000fe200000001ff */
[----:B------:R-:W-:Y:S01]  /*0230*/  ISETP.GE.AND P1, PT, R21, UR13, PT ;  /* 0x0000000d15007c0c */ /* 0x000fe2000bf26270 */
[----:B----4-:R-:W-:Y:S01]  /*0240*/  IMAD.WIDE R4, R13, 0x4, R2 ;  /* 0x000000040d047825 */ /* 0x010fe200078e0202 */
[----:B------:R-:W-:Y:S02]  /*0250*/  ISETP.GE.OR P0, PT, R12, UR13, P0 ;  /* 0x0000000d0c007c0c */ /* 0x000fe40008706670 */
[----:B------:R-:W-:Y:S02]  /*0260*/  ISETP.GE.OR P1, PT, R0, UR12, P1 ;  /* 0x0000000c00007c0c */ /* 0x000fe40008f26670 */
[----:B------:R-:W-:-:S09]  /*0270*/  MOV R27, RZ ;  /* 0x000000ff001b7202 */ /* 0x000fd20000000f00 */
[----:B------:R-:W0:Y:S02]  /*0280*/  @!P0 LDC.64 R6, c[0x0][0x388] ;  /* 0x0000e200ff068b82 */ /* 0x000e240000000a00 */
[----:B------:R-:W2:Y:S01]  /*0290*/  @!P1 LDG.E R27, desc[UR8][R4.64] ;  /* 0x00000008041b9981 */ /* 0x000ea2000c1e1900 */
[----:B0-----:R-:W-:-:S05]  /*02a0*/  @!P0 IMAD.WIDE R6, R14, 0x4, R6 ;  /* 0x000000040e068825 */ /* 0x001fca00078e0206 */
[----:B------:R-:W3:Y:S01]  /*02b0*/  @!P0 LDG.E R22, desc[UR8][R6.64] ;  /* 0x0000000806168981 */ /* 0x000ee2000c1e1900 */
[----:B------:R-:W-:-:S04]  /*02c0*/  UIADD3 UR4, UPT, UPT, UR4, 0x1, URZ ;  /* 0x0000000104047890 */ /* 0x000fc8000fffe0ff */
[----:B------:R-:W-:Y:S01]  /*02d0*/  UISETP.NE.AND UP0, UPT, UR4, URZ, UPT ;  /* 0x000000ff0400728c */ /* 0x000fe2000bf05270 */
[----:B------:R-:W-:Y:S02]  /*02e0*/  IADD3 R13, PT, PT, R13, 0x10, RZ ;  /* 0x000000100d0d7810 */ /* 0x000fe40007ffe0ff */
[----:B------:R-:W-:Y:S02]  /*02f0*/  IADD3 R21, PT, PT, R21, 0x10, RZ ;  /* 0x0000001015157810 */ /* 0x000fe40007ffe0ff */
[----:B------:R-:W-:Y:S02]  /*0300*/  IADD3 R12, PT, PT, R12, 0x10, RZ ;  /* 0x000000100c0c7810 */ /* 0x000fe40007ffe0ff */
[----:B------:R-:W-:Y:S01]  /*0310*/  LEA R14, R16, R14, 0x4 ;  /* 0x0000000e100e7211 */ /* 0x000fe200078e20ff */
[----:B--2---:R-:W-:Y:S04]  /*0320*/  STS [R20], R27 ;  /* 0x0000001b14007388 */ /* 0x004fe80000000800 */
[----:B---3--:R-:W-:Y:S01]  /*0330*/  STS [R17], R22 ;  /* 0x0000001611007388 */ /* 0x008fe20000000800 */
[----:B------:R-:W-:Y:S06]  /*0340*/  BAR.SYNC.DEFER_BLOCKING 0x0 ;  /* 0x0000000000007b1d */ /* 0x000fec0000010000 */
[----:B------:R-:W-:Y:S04]  /*0350*/  LDS R26, [R19] ;  /* 0x00000000131a7984 */ /* 0x000fe80000000800 */
[----:B------:R-:W0:Y:S04]  /*0360*/  LDS.128 R8, [R18] ;  /* 0x0000000012087984 */ /* 0x000e280000000c00 */
[----:B------:R-:W1:Y:S04]  /*0370*/  LDS R29, [R19+0x40] ;  /* 0x00004000131d7984 */ /* 0x000e680000000800 */
[----:B------:R-:W2:Y:S04]  /*0380*/  LDS R25, [R19+0x80] ;  /* 0x0000800013197984 */ /* 0x000ea80000000800 */
[----:B------:R-:W3:Y:S04]  /*0390*/  LDS R24, [R19+0xc0] ;  /* 0x0000c00013187984 */ /* 0x000ee80000000800 */
[----:B------:R-:W-:Y:S04]  /*03a0*/  LDS.128 R4, [R18+0x10] ;  /* 0x0000100012047984 */ /* 0x000fe80000000c00 */
[----:B------:R-:W-:Y:S04]  /*03b0*/  LDS R22, [R19+0x140] ;  /* 0x0001400013167984 */ /* 0x000fe80000000800 */
[----:B------:R-:W-:Y:S01]  /*03c0*/  LDS R27, [R19+0x200] ;  /* 0x00020000131b7984 */ /* 0x000fe20000000800 */
[----:B0-----:R-:W-:-:S03]  /*03d0*/  FFMA R8, R8, R26, R23 ;  /* 0x0000001a08087223 */ /* 0x001fc60000000017 */
[----:B------:R-:W0:Y:S01]  /*03e0*/  LDS R23, [R19+0x100] ;  /* 0x0001000013177984 */ /* 0x000e220000000800 */
[----:B-1----:R-:W-:-:S03]  /*03f0*/  FFMA R8, R29, R9, R8 ;  /* 0x000000091d087223 */ /* 0x002fc60000000008 */
[----:B------:R-:W-:Y:S01]  /*0400*/  LDS R26, [R19+0x1c0] ;  /* 0x0001c000131a7984 */ /* 0x000fe20000000800 */
[----:B--2---:R-:W-:-:S03]  /*0410*/  FFMA R9, R25, R10, R8 ;  /* 0x0000000a19097223 */ /* 0x004fc60000000008 */
[----:B------:R-:W1:Y:S01]  /*0420*/  LDS R25, [R19+0x180] ;  /* 0x0001800013197984 */ /* 0x000e620000000800 */
[----:B---3--:R-:W-:-:S03]  /*0430*/  FFMA R9, R24, R11, R9 ;  /* 0x0000000b18097223 */ /* 0x008fc60000000009 */
[----:B------:R-:W-:Y:S01]  /*0440*/  LDS R24, [R19+0x240] ;  /* 0x0002400013187984 */ /* 0x000fe20000000800 */
[----:B0-----:R-:W-:-:S03]  /*0450*/  FFMA R23, R4, R23, R9 ;  /* 0x0000001704177223 */ /* 0x001fc60000000009 */
[----:B------:R-:W0:Y:S01]  /*0460*/  LDS.128 R8, [R18+0x20] ;  /* 0x0000200012087984 */ /* 0x000e220000000c00 */
[----:B------:R-:W-:-:S03]  /*0470*/  FFMA R22, R22, R5, R23 ;  /* 0x0000000516167223 */ /* 0x000fc60000000017 */
[----:B------:R-:W2:Y:S01]  /*0480*/  LDS R23, [R19+0x280] ;  /* 0x0002800013177984 */ /* 0x000ea20000000800 */
[----:B-1----:R-:W-:-:S03]  /*0490*/  FFMA R25, R25, R6, R22 ;  /* 0x0000000619197223 */ /* 0x002fc60000000016 */
[----:B------:R-:W1:Y:S01]  /*04a0*/  LDS R22, [R19+0x2c0] ;  /* 0x0002c00013167984 */ /* 0x000e620000000800 */
[----:B------:R-:W-:-:S03]  /*04b0*/  FFMA R7, R26, R7, R25 ;  /* 0x000000071a077223 */ /* 0x000fc60000000019 */
[----:B------:R-:W-:Y:S01]  /*04c0*/  LDS R25, [R19+0x300] ;  /* 0x0003000013197984 */ /* 0x000fe20000000800 */
[----:B0-----:R-:W-:-:S03]  /*04d0*/  FFMA R27, R8, R27, R7 ;  /* 0x0000001b081b7223 */ /* 0x001fc60000000007 */
[----:B------:R-:W0:Y:S01]  /*04e0*/  LDS.128 R4, [R18+0x30] ;  /* 0x0000300012047984 */ /* 0x000e220000000c00 */
[----:B------:R-:W-:-:S03]  /*04f0*/  FFMA R24, R24, R9, R27 ;  /* 0x0000000918187223 */ /* 0x000fc6000000001b */
[----:B------:R-:W3:Y:S04]  /*0500*/  LDS R27, [R19+0x340] ;  /* 0x00034000131b7984 */ /* 0x000ee80000000800 */
[----:B------:R-:W4:Y:S04]  /*0510*/  LDS R9, [R19+0x380] ;  /* 0x0003800013097984 */ /* 0x000f280000000800 */
[----:B------:R-:W5:Y:S01]  /*0520*/  LDS R8, [R19+0x3c0] ;  /* 0x0003c00013087984 */ /* 0x000f620000000800 */
[----:B--2---:R-:W-:-:S04]  /*0530*/  FFMA R23, R23, R10, R24 ;  /* 0x0000000a17177223 */ /* 0x004fc80000000018 */
[----:B-1----:R-:W-:-:S04]  /*0540*/  FFMA R11, R22, R11, R23 ;  /* 0x0000000b160b7223 */ /* 0x002fc80000000017 */
[----:B0-----:R-:W-:-:S04]  /*0550*/  FFMA R4, R4, R25, R11 ;  /* 0x0000001904047223 */ /* 0x001fc8000000000b */
[----:B---3--:R-:W-:-:S04]  /*0560*/  FFMA R4, R27, R5, R4 ;  /* 0x000000051b047223 */ /* 0x008fc80000000004 */
[----:B----4-:R-:W-:-:S04]  /*0570*/  FFMA R9, R9, R6, R4 ;  /* 0x0000000609097223 */ /* 0x010fc80000000004 */
[----:B-----5:R-:W-:Y:S01]  /*0580*/  FFMA R23, R8, R7, R9 ;  /* 0x0000000708177223 */ /* 0x020fe20000000009 */
[----:B------:R-:W-:Y:S06]  /*0590*/  BAR.SYNC.DEFER_BLOCKING 0x0 ;  /* 0x0000000000007b1d */ /* 0x000fec0000010000 */
[----:B------:R-:W-:Y:S05]  /*05a0*/  BRA.U UP0, `(.L_x_1) ;  /* 0xfffffffd00187547 */ /* 0x000fea000b83ffff */
.L_x_0:
[----:B------:R-:W0:Y:S02]  /*05b0*/  LDCU.64 UR4, c[0x0][0x398] ;  /* 0x00007300ff0477ac */ /* 0x000e240008000a00 */
[----:B0-----:R-:W-:-:S04]  /*05c0*/  ISETP.GE.AND P0, PT, R15, UR5, PT ;  /* 0x000000050f007c0c */ /* 0x001fc8000bf06270 */
[----:B------:R-:W-:-:S13]  /*05d0*/  ISETP.GE.OR P0, PT, R0, UR4, P0 ;  /* 0x0000000400007c0c */ /* 0x000fda0008706670 */
[----:B------:R-:W-:Y:S05]  /*05e0*/  @P0 EXIT ;  /* 0x000000000000094d */ /* 0x000fea0003800000 */
[----:B------:R-:W0:Y:S01]  /*05f0*/  LDC.64 R2, c[0x0][0x390] ;  /* 0x0000e400ff027b82 */ /* 0x000e220000000a00 */
[----:B------:R-:W-:-:S04]  /*0600*/  IMAD R15, R0, UR5, R15 ;  /* 0x00000005000f7c24 */ /* 0x000fc8000f8e020f */
[----:B0-----:R-:W-:-:S05]  /*0610*/  IMAD.WIDE.U32 R2, R15, 0x4, R2 ;  /* 0x000000040f027825 */ /* 0x001fca00078e0002 */
[----:B------:R-:W-:Y:S01]  /*0620*/  STG.E desc[UR8][R2.64], R23 ;  /* 0x0000001702007986 */ /* 0x000fe2000c101908 */
[----:B------:R-:W-:Y:S05]  /*0630*/  EXIT ;  /* 0x000000000000794d */ /* 0x000fea0003800000 */
.L_x_2:
[----:B------:R-:W-:-:S00]  /*0640*/  BRA `(.L_x_2) ;  /* 0xfffffffc00fc7947 */ /* 0x000fc0000383ffff */
[----:B------:R-:W-:-:S00]  /*0650*/  NOP ;  /* 0x0000000000007918 */ /* 0x000fc00000000000 */
        /* <DEDUP_REMOVED lines=10> */
.L_x_8:


//--------------------- .text._Z12naive_matmulPfS_S_iii --------------------------
	.section	.text._Z12naive_matmulPfS_S_iii,"ax",@progbits
	.align	128
        .global         _Z12naive_matmulPfS_S_iii
        .type           _Z12naive_matmulPfS_S_iii,@function
        .size           _Z12naive_matmulPfS_S_iii,(.L_x_9 - _Z12naive_matmulPfS_S_iii)
        .other          _Z12naive_matmulPfS_S_iii,@"STO_CUDA_ENTRY STV_DEFAULT"
_Z12naive_matmulPfS_S_iii:
.text._Z12naive_matmulPfS_S_iii:
[----:B------:R-:W-:Y:S01]  /*0000*/  LDC R1, c[0x0][0x37c] ;  /* 0x0000df00ff017b82 */ /* 0x000fe20000000800 */
[----:B------:R-:W0:Y:S07]  /*0010*/  S2R R5, SR_TID.X ;  /* 0x0000000000057919 */ /* 0x000e2e0000002100 */
[----:B------:R-:W1:Y:S01]  /*0020*/  LDC R19, c[0x0][0x364] ;  /* 0x0000d900ff137b82 */ /* 0x000e620000000800 */
[----:B------:R-:W1:Y:S07]  /*0030*/  S2R R4, SR_TID.Y ;  /* 0x0000000000047919 */ /* 0x000e6e0000002200 */
[----:B------:R-:W0:Y:S08]  /*0040*/  S2UR UR5, SR_CTAID.X ;  /* 0x00000000000579c3 */ /* 0x000e300000002500 */
[----:B------:R-:W0:Y:S08]  /*0050*/  LDC R0, c[0x0][0x360] ;  /* 0x0000d800ff007b82 */ /* 0x000e300000000800 */
[----:B------:R-:W1:Y:S08]  /*0060*/  S2UR UR4, SR_CTAID.Y ;  /* 0x00000000000479c3 */ /* 0x000e700000002600 */
[----:B------:R-:W2:Y:S01]  /*0070*/  LDC.64 R2, c[0x0][0x398] ;  /* 0x0000e600ff027b82 */ /* 0x000ea20000000a00 */
[----:B0-----:R-:W-:-:S02]  /*0080*/  IMAD R0, R0, UR5, R5 ;  /* 0x0000000500007c24 */ /* 0x001fc4000f8e0205 */
[----:B-1----:R-:W-:-:S03]  /*0090*/  IMAD R19, R19, UR4, R4 ;  /* 0x0000000413137c24 */ /* 0x002fc6000f8e0204 */
[----:B--2---:R-:W-:-:S04]  /*00a0*/  ISETP.GE.AND P0, PT, R0, R3, PT ;  /* 0x000000030000720c */ /* 0x004fc80003f06270 */
[----:B------:R-:W-:-:S13]  /*00b0*/  ISETP.GE.OR P0, PT, R19, R2, P0 ;  /* 0x000000021300720c */ /* 0x000fda0000706670 */
[----:B------:R-:W-:Y:S05]  /*00c0*/  @P0 EXIT ;  /* 0x000000000000094d */ /* 0x000fea0003800000 */
[----:B------:R-:W0:Y:S01]  /*00d0*/  LDC R2, c[0x0][0x3a0] ;  /* 0x0000e800ff027b82 */ /* 0x000e220000000800 */
[----:B------:R-:W1:Y:S01]  /*00e0*/  LDCU.64 UR4, c[0x0][0x358] ;  /* 0x00006b00ff0477ac */ /* 0x000e620008000a00 */
[----:B------:R-:W-:Y:S01]  /*00f0*/  HFMA2 R24, -RZ, RZ, 0, 0 ;  /* 0x00000000ff187431 */ /* 0x000fe200000001ff */
[----:B0-----:R-:W-:-:S13]  /*0100*/  ISETP.GE.AND P0, PT, R2, 0x1, PT ;  /* 0x000000010200780c */ /* 0x001fda0003f06270 */
[----:B-1----:R-:W-:Y:S05]  /*0110*/  @!P0 BRA `(.L_x_3) ;  /* 0x0000000400e08947 */ /* 0x002fea0003800000 */
[C---:B------:R-:W-:Y:S01]  /*0120*/  ISETP.GE.U32.AND P1, PT, R2.reuse, 0x8, PT ;  /* 0x000000080200780c */ /* 0x040fe20003f26070 */
[----:B------:R-:W-:Y:S01]  /*0130*/  IMAD R20, R19, R2, RZ ;  /* 0x0000000213147224 */ /* 0x000fe200078e02ff */
[----:B------:R-:W-:Y:S02]  /*0140*/  LOP3.LUT R27, R2, 0x7, RZ, 0xc0, !PT ;  /* 0x00000007021b7812 */ /* 0x000fe400078ec0ff */
[----:B------:R-:W-:Y:S02]  /*0150*/  MOV R24, RZ ;  /* 0x000000ff00187202 */ /* 0x000fe40000000f00 */
[----:B------:R-:W-:Y:S02]  /*0160*/  ISETP.NE.AND P0, PT, R27, RZ, PT ;  /* 0x000000ff1b00720c */ /* 0x000fe40003f05270 */
[----:B------:R-:W-:-:S05]  /*0170*/  MOV R21, RZ ;  /* 0x000000ff00157202 */ /* 0x000fca0000000f00 */
[----:B------:R-:W-:Y:S06]  /*0180*/  @!P1 BRA `(.L_x_4) ;  /* 0x0000000000c49947 */ /* 0x000fec0003800000 */
[----:B------:R-:W0:Y:S01]  /*0190*/  LDC.64 R4, c[0x0][0x380] ;  /* 0x0000e000ff047b82 */ /* 0x000e220000000a00 */
[----:B------:R-:W-:Y:S02]  /*01a0*/  LOP3.LUT R21, R2, 0x7ffffff8, RZ, 0xc0, !PT ;  /* 0x7ffffff802157812 */ /* 0x000fe400078ec0ff */
[----:B------:R-:W-:Y:S02]  /*01b0*/  MOV R24, RZ ;  /* 0x000000ff00187202 */ /* 0x000fe40000000f00 */
[----:B------:R-:W-:Y:S02]  /*01c0*/  MOV R18, R0 ;  /* 0x0000000000127202 */ /* 0x000fe40000000f00 */
[----:B------:R-:W-:Y:S01]  /*01d0*/  IADD3 R22, PT, PT, -R21, RZ, RZ ;  /* 0x000000ff15167210 */ /* 0x000fe20007ffe1ff */
[----:B0-----:R-:W-:-:S03]  /*01e0*/  IMAD.WIDE.U32 R4, R20, 0x4, R4 ;  /* 0x0000000414047825 */ /* 0x001fc600078e0004 */
[----:B------:R-:W-:-:S04]  /*01f0*/  IADD3 R6, P1, PT, R4, 0x10, RZ ;  /* 0x0000001004067810 */ /* 0x000fc80007f3e0ff */
[----:B------:R-:W-:-:S09]  /*0200*/  IADD3.X R7, PT, PT, RZ, R5, RZ, P1, !PT ;  /* 0x00000005ff077210 */ /* 0x000fd20000ffe4ff */
.L_x_5:
[----:B------:R-:W0:Y:S01]  /*0210*/  LDC.64 R16, c[0x0][0x388] ;  /* 0x0000e200ff107b82 */ /* 0x000e220000000a00 */
[----:B------:R-:W-:Y:S02]  /*0220*/  MOV R4, R6 ;  /* 0x0000000600047202 */ /* 0x000fe40000000f00 */
[----:B------:R-:W-:-:S05]  /*0230*/  MOV R5, R7 ;  /* 0x0000000700057202 */ /* 0x000fca0000000f00 */
[----:B------:R-:W2:Y:S04]  /*0240*/  LDG.E R25, desc[UR4][R4.64+-0x10] ;  /* 0xfffff00404197981 */ /* 0x000ea8000c1e1900 */
[----:B------:R-:W3:Y:S04]  /*0250*/  LDG.E R23, desc[UR4][R4.64+-0xc] ;  /* 0xfffff40404177981 */ /* 0x000ee8000c1e1900 */
[----:B------:R-:W4:Y:S04]  /*0260*/  LDG.E R29, desc[UR4][R4.64+-0x8] ;  /* 0xfffff804041d7981 */ /* 0x000f28000c1e1900 */
[----:B------:R-:W5:Y:S01]  /*0270*/  LDG.E R28, desc[UR4][R4.64+-0x4] ;  /* 0xfffffc04041c7981 */ /* 0x000f62000c1e1900 */
[----:B0-----:R-:W-:-:S05]  /*0280*/  IMAD.WIDE R16, R18, 0x4, R16 ;  /* 0x0000000412107825 */ /* 0x001fca00078e0210 */
[----:B------:R0:W2:Y:S01]  /*0290*/  LDG.E R26, desc[UR4][R16.64] ;  /* 0x00000004101a7981 */ /* 0x0000a2000c1e1900 */
[----:B------:R-:W-:-:S04]  /*02a0*/  IMAD.WIDE R14, R3, 0x4, R16 ;  /* 0x00000004030e7825 */ /* 0x000fc800078e0210 */
[C---:B------:R-:W-:Y:S02]  /*02b0*/  IMAD.WIDE R6, R3.reuse, 0x4, R14 ;  /* 0x0000000403067825 */ /* 0x040fe400078e020e */
[----:B------:R-:W3:Y:S02]  /*02c0*/  LDG.E R14, desc[UR4][R14.64] ;  /* 0x000000040e0e7981 */ /* 0x000ee4000c1e1900 */
[C---:B------:R-:W-:Y:S02]  /*02d0*/  IMAD.WIDE R10, R3.reuse, 0x4, R6 ;  /* 0x00000004030a7825 */ /* 0x040fe400078e0206 */
[----:B------:R-:W4:Y:S02]  /*02e0*/  LDG.E R6, desc[UR4][R6.64] ;  /* 0x0000000406067981 */ /* 0x000f24000c1e1900 */
[C---:B------:R-:W-:Y:S02]  /*02f0*/  IMAD.WIDE R8, R3.reuse, 0x4, R10 ;  /* 0x0000000403087825 */ /* 0x040fe400078e020a */
[----:B------:R-:W5:Y:S02]  /*0300*/  LDG.E R10, desc[UR4][R10.64] ;  /* 0x000000040a0a7981 */ /* 0x000f64000c1e1900 */
[----:B------:R-:W-:-:S02]  /*0310*/  IMAD.WIDE R12, R3, 0x4, R8 ;  /* 0x00000004030c7825 */ /* 0x000fc400078e0208 */
[----:B------:R-:W5:Y:S04]  /*0320*/  LDG.E R7, desc[UR4][R4.64] ;  /* 0x0000000404077981 */ /* 0x000f68000c1e1900 */
[----:B------:R-:W5:Y:S01]  /*0330*/  LDG.E R8, desc[UR4][R8.64] ;  /* 0x0000000408087981 */ /* 0x000f62000c1e1900 */
[----:B0-----:R-:W-:-:S03]  /*0340*/  IMAD.WIDE R16, R3, 0x4, R12 ;  /* 0x0000000403107825 */ /* 0x001fc600078e020c */
[----:B------:R-:W5:Y:S04]  /*0350*/  LDG.E R12, desc[UR4][R12.64] ;  /* 0x000000040c0c7981 */ /* 0x000f68000c1e1900 */
[----:B------:R-:W5:Y:S04]  /*0360*/  LDG.E R15, desc[UR4][R16.64] ;  /* 0x00000004100f7981 */ /* 0x000f68000c1e1900 */
[----:B------:R-:W5:Y:S04]  /*0370*/  LDG.E R9, desc[UR4][R4.64+0x4] ;  /* 0x0000040404097981 */ /* 0x000f68000c1e1900 */
[----:B------:R-:W5:Y:S01]  /*0380*/  LDG.E R11, desc[UR4][R4.64+0xc] ;  /* 0x00000c04040b7981 */ /* 0x000f62000c1e1900 */
[----:B--2---:R-:W-:Y:S01]  /*0390*/  FFMA R26, R25, R26, R24 ;  /* 0x0000001a191a7223 */ /* 0x004fe20000000018 */
[----:B------:R-:W-:-:S02]  /*03a0*/  IMAD.WIDE R24, R3, 0x4, R16 ;  /* 0x0000000403187825 */ /* 0x000fc400078e0210 */
[----:B------:R-:W2:Y:S04]  /*03b0*/  LDG.E R16, desc[UR4][R4.64+0x8] ;  /* 0x0000080404107981 */ /* 0x000ea8000c1e1900 */
[----:B------:R-:W2:Y:S01]  /*03c0*/  LDG.E R24, desc[UR4][R24.64] ;  /* 0x0000000418187981 */ /* 0x000ea2000c1e1900 */
[----:B---3--:R-:W-:Y:S01]  /*03d0*/  FFMA R14, R23, R14, R26 ;  /* 0x0000000e170e7223 */ /* 0x008fe2000000001a */
[----:B------:R-:W-:-:S03]  /*03e0*/  IADD3 R22, PT, PT, R22, 0x8, RZ ;  /* 0x0000000816167810 */ /* 0x000fc60007ffe0ff */
[----:B----4-:R-:W-:Y:S01]  /*03f0*/  FFMA R29, R29, R6, R14 ;  /* 0x000000061d1d7223 */ /* 0x010fe2000000000e */
[----:B------:R-:W-:-:S03]  /*0400*/  ISETP.NE.AND P1, PT, R22, RZ, PT ;  /* 0x000000ff1600720c */ /* 0x000fc60003f25270 */
[----:B-----5:R-:W-:Y:S01]  /*0410*/  FFMA R10, R28, R10, R29 ;  /* 0x0000000a1c0a7223 */ /* 0x020fe2000000001d */
[----:B------:R-:W-:-:S03]  /*0420*/  IADD3 R6, P2, PT, R4, 0x20, RZ ;  /* 0x0000002004067810 */ /* 0x000fc60007f5e0ff */
[----:B------:R-:W-:Y:S01]  /*0430*/  FFMA R8, R7, R8, R10 ;  /* 0x0000000807087223 */ /* 0x000fe2000000000a */
[----:B------:R-:W-:Y:S02]  /*0440*/  IADD3.X R7, PT, PT, RZ, R5, RZ, P2, !PT ;  /* 0x00000005ff077210 */ /* 0x000fe400017fe4ff */
[----:B------:R-:W-:Y:S01]  /*0450*/  LEA R18, R3, R18, 0x3 ;  /* 0x0000001203127211 */ /* 0x000fe200078e18ff */
[----:B------:R-:W-:-:S04]  /*0460*/  FFMA R9, R9, R12, R8 ;  /* 0x0000000c09097223 */ /* 0x000fc80000000008 */
[----:B--2---:R-:W-:-:S04]  /*0470*/  FFMA R16, R16, R15, R9 ;  /* 0x0000000f10107223 */ /* 0x004fc80000000009 */
[----:B------:R-:W-:Y:S01]  /*0480*/  FFMA R24, R11, R24, R16 ;  /* 0x000000180b187223 */ /* 0x000fe20000000010 */
[----:B------:R-:W-:Y:S06]  /*0490*/  @P1 BRA `(.L_x_5) ;  /* 0xfffffffc005c1947 */ /* 0x000fec000383ffff */
.L_x_4:
[----:B------:R-:W-:Y:S05]  /*04a0*/  @!P0 BRA `(.L_x_3) ;  /* 0x0000000000fc8947 */ /* 0x000fea0003800000 */
[----:B------:R-:W-:Y:S02]  /*04b0*/  ISETP.GE.U32.AND P1, PT, R27, 0x4, PT ;  /* 0x000000041b00780c */ /* 0x000fe40003f26070 */
[----:B------:R-:W-:-:S04]  /*04c0*/  LOP3.LUT R16, R2, 0x3, RZ, 0xc0, !PT ;  /* 0x0000000302107812 */ /* 0x000fc800078ec0ff */
[----:B------:R-:W-:-:S07]  /*04d0*/  ISETP.NE.AND P0, PT, R16, RZ, PT ;  /* 0x000000ff1000720c */ /* 0x000fce0003f05270 */
[----:B------:R-:W-:Y:S06]  /*04e0*/  @!P1 BRA `(.L_x_6) ;  /* 0x00000000006c9947 */ /* 0x000fec0003800000 */
[----:B------:R-:W0:Y:S01]  /*04f0*/  LDC.64 R6, c[0x0][0x388] ;  /* 0x0000e200ff067b82 */ /* 0x000e220000000a00 */
[----:B------:R-:W1:Y:S01]  /*0500*/  LDCU.64 UR6, c[0x0][0x380] ;  /* 0x00007000ff0677ac */ /* 0x000e620008000a00 */
[----:B------:R-:W-:Y:S01]  /*0510*/  IMAD R9, R21, R3, R0 ;  /* 0x0000000315097224 */ /* 0x000fe200078e0200 */
[CC--:B------:R-:W-:Y:S02]  /*0520*/  IADD3 R5, PT, PT, R20.reuse, R21.reuse, RZ ;  /* 0x0000001514057210 */ /* 0x0c0fe40007ffe0ff */
[----:B------:R-:W-:-:S03]  /*0530*/  IADD3 R10, P1, PT, R20, R21, RZ ;  /* 0x00000015140a7210 */ /* 0x000fc60007f3e0ff */
[----:B------:R-:W2:Y:S01]  /*0540*/  LDC.64 R14, c[0x0][0x380] ;  /* 0x0000e000ff0e7b82 */ /* 0x000ea20000000a00 */
[----:B0-----:R-:W-:-:S04]  /*0550*/  IMAD.WIDE R6, R9, 0x4, R6 ;  /* 0x0000000409067825 */ /* 0x001fc800078e0206 */
[----:B------:R-:W-:Y:S02]  /*0560*/  IMAD.WIDE R8, R3, 0x4, R6 ;  /* 0x0000000403087825 */ /* 0x000fe400078e0206 */
[----:B------:R-:W3:Y:S02]  /*0570*/  LDG.E R6, desc[UR4][R6.64] ;  /* 0x0000000406067981 */ /* 0x000ee4000c1e1900 */
[----:B--2---:R-:W-:Y:S01]  /*0580*/  IMAD.WIDE.U32 R14, R5, 0x4, R14 ;  /* 0x00000004050e7825 */ /* 0x004fe200078e000e */
[----:B------:R-:W-:Y:S02]  /*0590*/  IADD3.X R5, PT, PT, RZ, RZ, RZ, P1, !PT ;  /* 0x000000ffff057210 */ /* 0x000fe40000ffe4ff */
[----:B-1----:R-:W-:-:S03]  /*05a0*/  LEA R4, P1, R10, UR6, 0x2 ;  /* 0x000000060a047c11 */ /* 0x002fc6000f8210ff */
[----:B------:R-:W3:Y:S01]  /*05b0*/  LDG.E R15, desc[UR4][R14.64] ;  /* 0x000000040e0f7981 */ /* 0x000ee2000c1e1900 */
[----:B------:R-:W-:Y:S01]  /*05c0*/  LEA.HI.X R5, R10, UR7, R5, 0x2, P1 ;  /* 0x000000070a057c11 */ /* 0x000fe200088f1405 */
[C---:B------:R-:W-:Y:S02]  /*05d0*/  IMAD.WIDE R10, R3.reuse, 0x4, R8 ;  /* 0x00000004030a7825 */ /* 0x040fe400078e0208 */
[----:B------:R-:W2:Y:S04]  /*05e0*/  LDG.E R8, desc[UR4][R8.64] ;  /* 0x0000000408087981 */ /* 0x000ea8000c1e1900 */
[----:B------:R-:W2:Y:S01]  /*05f0*/  LDG.E R17, desc[UR4][R4.64+0x4] ;  /* 0x0000040404117981 */ /* 0x000ea2000c1e1900 */
[----:B------:R-:W-:-:S03]  /*0600*/  IMAD.WIDE R12, R3, 0x4, R10 ;  /* 0x00000004030c7825 */ /* 0x000fc600078e020a */
[----:B------:R-:W4:Y:S04]  /*0610*/  LDG.E R22, desc[UR4][R10.64] ;  /* 0x000000040a167981 */ /* 0x000f28000c1e1900 */
[----:B------:R-:W4:Y:S04]  /*0620*/  LDG.E R18, desc[UR4][R4.64+0x8] ;  /* 0x0000080404127981 */ /* 0x000f28000c1e1900 */
[----:B------:R-:W5:Y:S04]  /*0630*/  LDG.E R26, desc[UR4][R4.64+0xc] ;  /* 0x00000c04041a7981 */ /* 0x000f68000c1e1900 */
[----:B------:R-:W5:Y:S01]  /*0640*/  LDG.E R12, desc[UR4][R12.64] ;  /* 0x000000040c0c7981 */ /* 0x000f62000c1e1900 */
[----:B------:R-:W-:Y:S01]  /*0650*/  IADD3 R21, PT, PT, R21, 0x4, RZ ;  /* 0x0000000415157810 */ /* 0x000fe20007ffe0ff */
[----:B---3--:R-:W-:-:S04]  /*0660*/  FFMA R24, R15, R6, R24 ;  /* 0x000000060f187223 */ /* 0x008fc80000000018 */
[----:B--2---:R-:W-:-:S04]  /*0670*/  FFMA R17, R17, R8, R24 ;  /* 0x0000000811117223 */ /* 0x004fc80000000018 */
[----:B----4-:R-:W-:-:S04]  /*0680*/  FFMA R17, R18, R22, R17 ;  /* 0x0000001612117223 */ /* 0x010fc80000000011 */
[----:B-----5:R-:W-:-:S07]  /*0690*/  FFMA R24, R26, R12, R17 ;  /* 0x0000000c1a187223 */ /* 0x020fce0000000011 */
.L_x_6:
[----:B------:R-:W-:Y:S05]  /*06a0*/  @!P0 BRA `(.L_x_3) ;  /* 0x00000000007c8947 */ /* 0x000fea0003800000 */
[----:B------:R-:W-:Y:S01]  /*06b0*/  ISETP.NE.AND P1, PT, R16, 0x1, PT ;  /* 0x000000011000780c */ /* 0x000fe20003f25270 */
[----:B------:R-:W0:Y:S01]  /*06c0*/  LDC.64 R12, c[0x0][0x380] ;  /* 0x0000e000ff0c7b82 */ /* 0x000e220000000a00 */
[----:B------:R-:W-:-:S04]  /*06d0*/  LOP3.LUT R2, R2, 0x1, RZ, 0xc0, !PT ;  /* 0x0000000102027812 */ /* 0x000fc800078ec0ff */
[----:B------:R-:W-:-:S03]  /*06e0*/  ISETP.NE.U32.AND P0, PT, R2, 0x1, PT ;  /* 0x000000010200780c */ /* 0x000fc60003f05070 */
[----:B------:R-:W1:Y:S04]  /*06f0*/  LDC.64 R10, c[0x0][0x388] ;  /* 0x0000e200ff0a7b82 */ /* 0x000e680000000a00 */
[CC--:B------:R-:W-:Y:S02]  /*0700*/  @P1 IADD3 R15, PT, PT, R20.reuse, R21.reuse, RZ ;  /* 0x00000015140f1210 */ /* 0x0c0fe40007ffe0ff */
[----:B------:R-:W-:Y:S02]  /*0710*/  @P1 IADD3 R2, P2, PT, R20, R21, RZ ;  /* 0x0000001514021210 */ /* 0x000fe40007f5e0ff */
[----:B------:R-:W2:Y:S02]  /*0720*/  @P1 LDC.64 R4, c[0x0][0x380] ;  /* 0x0000e000ff041b82 */ /* 0x000ea40000000a00 */
[----:B------:R-:W-:-:S06]  /*0730*/  @P1 IADD3.X R14, PT, PT, RZ, RZ, RZ, P2, !PT ;  /* 0x000000ffff0e1210 */ /* 0x000fcc00017fe4ff */
[----:B------:R-:W3:Y:S01]  /*0740*/  LDC.64 R6, c[0x0][0x380] ;  /* 0x0000e000ff067b82 */ /* 0x000ee20000000a00 */
[----:B0-----:R-:W-:-:S04]  /*0750*/  @P1 IMAD.WIDE.U32 R12, R15, 0x4, R12 ;  /* 0x000000040f0c1825 */ /* 0x001fc800078e000c */
[C---:B------:R-:W-:Y:S01]  /*0760*/  @P1 IMAD R15, R21.reuse, R3, R0 ;  /* 0x00000003150f1224 */ /* 0x040fe200078e0200 */
[----:B------:R-:W-:Y:S01]  /*0770*/  @P1 IADD3 R21, PT, PT, R21, 0x2, RZ ;  /* 0x0000000215151810 */ /* 0x000fe20007ffe0ff */
[----:B------:R-:W4:Y:S01]  /*0780*/  @P1 LDG.E R13, desc[UR4][R12.64] ;  /* 0x000000040c0d1981 */ /* 0x000f22000c1e1900 */
[----:B------:R-:W0:Y:S01]  /*0790*/  LDC.64 R8, c[0x0][0x388] ;  /* 0x0000e200ff087b82 */ /* 0x000e220000000a00 */
[----:B-1----:R-:W-:Y:S01]  /*07a0*/  @P1 IMAD.WIDE R10, R15, 0x4, R10 ;  /* 0x000000040f0a1825 */ /* 0x002fe200078e020a */
[----:B------:R-:W-:Y:S02]  /*07b0*/  @!P0 IADD3 R17, PT, PT, R20, R21, RZ ;  /* 0x0000001514118210 */ /* 0x000fe40007ffe0ff */
[----:B--2---:R-:W-:Y:S01]  /*07c0*/  @P1 LEA R4, P2, R2, R4, 0x2 ;  /* 0x0000000402041211 */ /* 0x004fe200078410ff */
[----:B------:R-:W-:-:S03]  /*07d0*/  @!P0 IMAD R21, R21, R3, R0 ;  /* 0x0000000315158224 */ /* 0x000fc600078e0200 */
[----:B------:R-:W-:Y:S01]  /*07e0*/  @P1 LEA.HI.X R5, R2, R5, R14, 0x2, P2 ;  /* 0x0000000502051211 */ /* 0x000fe200010f140e */
[----:B------:R-:W-:Y:S01]  /*07f0*/  @P1 IMAD.WIDE R14, R3, 0x4, R10 ;  /* 0x00000004030e1825 */ /* 0x000fe200078e020a */
[----:B------:R-:W4:Y:S03]  /*0800*/  @P1 LDG.E R2, desc[UR4][R10.64] ;  /* 0x000000040a021981 */ /* 0x000f26000c1e1900 */
[----:B---3--:R-:W-:Y:S01]  /*0810*/  @!P0 IMAD.WIDE.U32 R6, R17, 0x4, R6 ;  /* 0x0000000411068825 */ /* 0x008fe200078e0006 */
[----:B------:R-:W2:Y:S04]  /*0820*/  @P1 LDG.E R5, desc[UR4][R4.64+0x4] ;  /* 0x0000040404051981 */ /* 0x000ea8000c1e1900 */
[----:B------:R-:W2:Y:S01]  /*0830*/  @P1 LDG.E R14, desc[UR4][R14.64] ;  /* 0x000000040e0e1981 */ /* 0x000ea2000c1e1900 */
[----:B0-----:R-:W-:-:S03]  /*0840*/  @!P0 IMAD.WIDE R8, R21, 0x4, R8 ;  /* 0x0000000415088825 */ /* 0x001fc600078e0208 */
[----:B------:R-:W3:Y:S04]  /*0850*/  @!P0 LDG.E R7, desc[UR4][R6.64] ;  /* 0x0000000406078981 */ /* 0x000ee8000c1e1900 */
[----:B------:R-:W3:Y:S01]  /*0860*/  @!P0 LDG.E R8, desc[UR4][R8.64] ;  /* 0x0000000408088981 */ /* 0x000ee2000c1e1900 */
[----:B----4-:R-:W-:-:S04]  /*0870*/  @P1 FFMA R2, R13, R2, R24 ;  /* 0x000000020d021223 */ /* 0x010fc80000000018 */
[----:B--2---:R-:W-:-:S04]  /*0880*/  @P1 FFMA R24, R5, R14, R2 ;  /* 0x0000000e05181223 */ /* 0x004fc80000000002 */
[----:B---3--:R-:W-:-:S07]  /*0890*/  @!P0 FFMA R24, R7, R8, R24 ;  /* 0x0000000807188223 */ /* 0x008fce0000000018 */
.L_x_3:
[----:B------:R-:W0:Y:S01]  /*08a0*/  LDC.64 R4, c[0x0][0x390] ;  /* 0x0000e400ff047b82 */ /* 0x000e220000000a00 */
[----:B------:R-:W-:-:S04]  /*08b0*/  IMAD R3, R19, R3, R0 ;  /* 0x0000000313037224 */ /* 0x000fc800078e0200 */
[----:B0-----:R-:W-:-:S05]  /*08c0*/  IMAD.WIDE R2, R3, 0x4, R4 ;  /* 0x0000000403027825 */ /* 0x001fca00078e0204 */
[----:B------:R-:W-:Y:S01]  /*08d0*/  STG.E desc[UR4][R2.64], R24 ;  /* 0x0000001802007986 */ /* 0x000fe2000c101904 */
[----:B------:R-:W-:Y:S05]  /*08e0*/  EXIT ;  /* 0x000000000000794d */ /* 0x000fea0003800000 */
.L_x_7:
        /* <DEDUP_REMOVED lines=9> */
.L_x_9:


//--------------------- .nv.shared._Z12tiled_matmulPfS_S_iii --------------------------
	.section	.nv.shared._Z12tiled_matmulPfS_S_iii,"aw",@nobits
	.sectionflags	@""
	.align	4
.nv.shared._Z12tiled_matmulPfS_S_iii:
	.zero		3072


//--------------------- .nv.shared.reserved.0     --------------------------
	.section	.nv.shared.reserved.0,"aw",@nobits
	.weak		__nv_reservedSMEM_offset_0_alias
	.size		__nv_reservedSMEM_offset_0_alias, 0, 64
	.other		__nv_reservedSMEM_offset_0_alias,@"STO_CUDA_RESERVED_SHARED STV_DEFAULT"
__nv_reservedSMEM_offset_0_alias:
	.zero		0
	.zero		64


//--------------------- .nv.constant0._Z12tiled_matmulPfS_S_iii --------------------------
	.section	.nv.constant0._Z12tiled_matmulPfS_S_iii,"a",@progbits
	.sectionflags	@""
	.align	4
.nv.constant0._Z12tiled_matmulPfS_S_iii:
	.zero		932


//--------------------- .nv.constant0._Z12naive_matmulPfS_S_iii --------------------------
	.section	.nv.constant0._Z12naive_matmulPfS_S_iii,"a",@progbits
	.sectionflags	@""
	.align	4
.nv.constant0._Z12naive_matmulPfS_S_iii:
	.zero		932


//--------------------- SYMBOLS --------------------------

	.type		.nv.reservedSmem.offset0,@object
	.size		.nv.reservedSmem.offset0,0x4
	.type		.nv.reservedSmem.cap,@object
	.size		.nv.reservedSmem.cap,0x4
